	.headerflags	@"EF_CUDA_TEXMODE_UNIFIED EF_CUDA_64BIT_ADDRESS EF_CUDA_ACCELERATORS EF_CUDA_SM90 EF_CUDA_VIRTUAL_SM(EF_CUDA_SM90)"
	.elftype	@"ET_EXEC"


//--------------------- .nv.info                  --------------------------
	.section	.nv.info,"",@"SHT_CUDA_INFO"
	.align	4


	//----- nvinfo : EIATTR_REGCOUNT
	.align		4
        /*0000*/ 	.byte	0x04, 0x2f
        /*0002*/ 	.short	(.L_1 - .L_0)
	.align		4
.L_0:
        /*0004*/ 	.word	index@(triton_poi_fused_addmm_relu_9)
        /*0008*/ 	.word	0x0000000c


	//----- nvinfo : EIATTR_MIN_STACK_SIZE
	.align		4
.L_1:
        /*000c*/ 	.byte	0x04, 0x12
        /*000e*/ 	.short	(.L_3 - .L_2)
	.align		4
.L_2:
        /*0010*/ 	.word	index@(triton_poi_fused_addmm_relu_9)
        /*0014*/ 	.word	0x00000000


	//----- nvinfo : EIATTR_FRAME_SIZE
	.align		4
.L_3:
        /*0018*/ 	.byte	0x04, 0x11
        /*001a*/ 	.short	(.L_5 - .L_4)
	.align		4
.L_4:
        /*001c*/ 	.word	index@(triton_poi_fused_addmm_relu_9)
        /*0020*/ 	.word	0x00000000


	//----- nvinfo : EIATTR_MIN_STACK_SIZE
	.align		4
.L_5:
        /*0024*/ 	.byte	0x04, 0x12
        /*0026*/ 	.short	(.L_7 - .L_6)
	.align		4
.L_6:
        /*0028*/ 	.word	index@(triton_poi_fused_addmm_relu_9)
        /*002c*/ 	.word	0x00000000
.L_7:


//--------------------- .nv.info.triton_poi_fused_addmm_relu_9 --------------------------
	.section	.nv.info.triton_poi_fused_addmm_relu_9,"",@"SHT_CUDA_INFO"
	.sectionflags	@""
	.align	4


	//----- nvinfo : EIATTR_CUDA_API_VERSION
	.align		4
        /*0000*/ 	.byte	0x04, 0x37
        /*0002*/ 	.short	(.L_9 - .L_8)
.L_8:
        /*0004*/ 	.word	0x0000007c


	//----- nvinfo : EIATTR_KPARAM_INFO
	.align		4
.L_9:
        /*0008*/ 	.byte	0x04, 0x17
        /*000a*/ 	.short	(.L_11 - .L_10)
.L_10:
        /*000c*/ 	.word	0x00000000
        /*0010*/ 	.short	0x0002
        /*0012*/ 	.short	0x0010
        /*0014*/ 	.byte	0x00, 0xf0, 0x11, 0x00


	//----- nvinfo : EIATTR_KPARAM_INFO
	.align		4
.L_11:
        /*0018*/ 	.byte	0x04, 0x17
        /*001a*/ 	.short	(.L_13 - .L_12)
.L_12:
        /*001c*/ 	.word	0x00000000
        /*0020*/ 	.short	0x0001
        /*0022*/ 	.short	0x0008
        /*0024*/ 	.byte	0x00, 0xf4, 0x21, 0x00


	//----- nvinfo : EIATTR_KPARAM_INFO
	.align		4
.L_13:
        /*0028*/ 	.byte	0x04, 0x17
        /*002a*/ 	.short	(.L_15 - .L_14)
.L_14:
        /*002c*/ 	.word	0x00000000
        /*0030*/ 	.short	0x0000
        /*0032*/ 	.short	0x0000
        /*0034*/ 	.byte	0x00, 0xf4, 0x21, 0x00


	//----- nvinfo : EIATTR_SPARSE_MMA_MASK
	.align		4
.L_15:
        /*0038*/ 	.byte	0x03, 0x50
        /*003a*/ 	.short	0x0000


	//----- nvinfo : EIATTR_MAXREG_COUNT
	.align		4
        /*003c*/ 	.byte	0x03, 0x1b
        /*003e*/ 	.short	0x00ff


	//----- nvinfo : EIATTR_EXIT_INSTR_OFFSETS
	.align		4
        /*0040*/ 	.byte	0x04, 0x1c
        /*0042*/ 	.short	(.L_17 - .L_16)


	//   ....[0]....
.L_16:
        /*0044*/ 	.word	0x00000190


	//----- nvinfo : EIATTR_REQNTID
	.align		4
.L_17:
        /*0048*/ 	.byte	0x04, 0x10
        /*004a*/ 	.short	(.L_19 - .L_18)
.L_18:
        /*004c*/ 	.word	0x00000080
        /*0050*/ 	.word	0x00000001
        /*0054*/ 	.word	0x00000001


	//----- nvinfo : EIATTR_CBANK_PARAM_SIZE
	.align		4
.L_19:
        /*0058*/ 	.byte	0x03, 0x19
        /*005a*/ 	.short	0x0014


	//----- nvinfo : EIATTR_PARAM_CBANK
	.align		4
        /*005c*/ 	.byte	0x04, 0x0a
        /*005e*/ 	.short	(.L_21 - .L_20)
	.align		4
.L_20:
        /*0060*/ 	.word	index@(.nv.constant0.triton_poi_fused_addmm_relu_9)
        /*0064*/ 	.short	0x0210
        /*0066*/ 	.short	0x0014


	//----- nvinfo : EIATTR_SW_WAR
	.align		4
.L_21:
        /*0068*/ 	.byte	0x04, 0x36
        /*006a*/ 	.short	(.L_23 - .L_22)
.L_22:
        /*006c*/ 	.word	0x00000008
.L_23:


//--------------------- .nv.callgraph             --------------------------
	.section	.nv.callgraph,"",@"SHT_CUDA_CALLGRAPH"
	.align	4
	.sectionentsize	8
	.align		4
        /*0000*/ 	.word	0x00000000
	.align		4
        /*0004*/ 	.word	0xffffffff
	.align		4
        /*0008*/ 	.word	0x00000000
	.align		4
        /*000c*/ 	.word	0xfffffffe
	.align		4
        /*0010*/ 	.word	0x00000000
	.align		4
        /*0014*/ 	.word	0xfffffffd
	.align		4
        /*0018*/ 	.word	0x00000000
	.align		4
        /*001c*/ 	.word	0xfffffffc


//--------------------- .text.triton_poi_fused_addmm_relu_9 --------------------------
	.section	.text.triton_poi_fused_addmm_relu_9,"ax",@progbits
	.align	128
        .global         triton_poi_fused_addmm_relu_9
        .type           triton_poi_fused_addmm_relu_9,@function
        .size           triton_poi_fused_addmm_relu_9,(.L_x_1 - triton_poi_fused_addmm_relu_9)
        .other          triton_poi_fused_addmm_relu_9,@"STO_CUDA_ENTRY STV_DEFAULT"
triton_poi_fused_addmm_relu_9:
.text.triton_poi_fused_addmm_relu_9:
[----:B------:R-:W-:Y:S01]  /*0000*/  LDC R1, c[0x0][0x28] ;  /* 0x00000a00ff017b82 */ /* 0x000fe20000000800 */
[----:B------:R-:W1:Y:S07]  /*0010*/  S2R R0, SR_TID.X ;  /* 0x0000000000007919 */ /* 0x000e6e0000002100 */
[----:B------:R-:W2:Y:S01]  /*0020*/  LDC.64 R4, c[0x0][0x218] ;  /* 0x00008600ff047b82 */ /* 0x000ea20000000a00 */
[----:B------:R-:W-:Y:S01]  /*0030*/  ULDC.64 UR4, c[0x0][0x208] ;  /* 0x0000820000047ab9 */ /* 0x000fe20000000a00 */
[----:B------:R-:W3:Y:S06]  /*0040*/  S2R R7, SR_CTAID.X ;  /* 0x0000000000077919 */ /* 0x000eec0000002500 */
[----:B------:R-:W4:Y:S01]  /*0050*/  LDC.64 R2, c[0x0][0x210] ;  /* 0x00008400ff027b82 */ /* 0x000f220000000a00 */
[----:B-1----:R-:W-:Y:S01]  /*0060*/  IMAD.SHL.U32 R0, R0, 0x2, RZ ;  /* 0x0000000200007824 */ /* 0x002fe200078e00ff */
[----:B---3--:R-:W-:-:S04]  /*0070*/  SHF.R.S32.HI R6, RZ, 0x17, R7 ;  /* 0x00000017ff067819 */ /* 0x008fc80000011407 */
[----:B------:R-:W-:-:S05]  /*0080*/  LOP3.LUT R0, R0, 0xfe, RZ, 0xc0, !PT ;  /* 0x000000fe00007812 */ /* 0x000fca00078ec0ff */
[----:B------:R-:W-:Y:S01]  /*0090*/  IMAD R7, R7, 0x100, R0 ;  /* 0x0000010007077824 */ /* 0x000fe200078e0200 */
[----:B------:R-:W-:-:S03]  /*00a0*/  SGXT R0, R6, 0x1 ;  /* 0x000000010600781a */ /* 0x000fc60000000200 */
[----:B----4-:R-:W-:Y:S01]  /*00b0*/  IMAD.WIDE R2, R7, 0x4, R2 ;  /* 0x0000000407027825 */ /* 0x010fe200078e0202 */
[----:B------:R-:W-:-:S04]  /*00c0*/  LEA.HI R0, R0, R7, RZ, 0xb ;  /* 0x0000000700007211 */ /* 0x000fc800078f58ff */
[----:B------:R-:W-:-:S05]  /*00d0*/  LOP3.LUT R0, R0, 0xfffff800, RZ, 0xc0, !PT ;  /* 0xfffff80000007812 */ /* 0x000fca00078ec0ff */
[----:B------:R-:W-:Y:S02]  /*00e0*/  IMAD.IADD R9, R7, 0x1, -R0 ;  /* 0x0000000107097824 */ /* 0x000fe400078e0a00 */
[----:B------:R-:W3:Y:S02]  /*00f0*/  LDG.E.64 R6, desc[UR4][R2.64] ;  /* 0x0000000402067981 */ /* 0x000ee4000c1e1b00 */
[----:B--2---:R-:W-:-:S06]  /*0100*/  IMAD.WIDE R4, R9, 0x4, R4 ;  /* 0x0000000409047825 */ /* 0x004fcc00078e0204 */
[----:B------:R-:W3:Y:S02]  /*0110*/  LDG.E.EL.64 R4, desc[UR4][R4.64] ;  /* 0x0000000404047981 */ /* 0x000ee4000c2e1b00 */
[C---:B---3--:R-:W-:Y:S01]  /*0120*/  FSETP.GEU.AND P0, PT, R6.reuse, -R4, PT ;  /* 0x800000040600720b */ /* 0x048fe20003f0e000 */
[----:B------:R-:W-:Y:S01]  /*0130*/  FADD R6, R6, R4 ;  /* 0x0000000406067221 */ /* 0x000fe20000000000 */
[C---:B------:R-:W-:Y:S01]  /*0140*/  FADD R0, R7.reuse, R5 ;  /* 0x0000000507007221 */ /* 0x040fe20000000000 */
[----:B------:R-:W-:-:S03]  /*0150*/  FSETP.GEU.AND P1, PT, R7, -R5, PT ;  /* 0x800000050700720b */ /* 0x000fc60003f2e000 */
[----:B------:R-:W-:Y:S02]  /*0160*/  FSEL R6, R6, RZ, P0 ;  /* 0x000000ff06067208 */ /* 0x000fe40000000000 */
[----:B------:R-:W-:-:S05]  /*0170*/  FSEL R7, R0, RZ, P1 ;  /* 0x000000ff00077208 */ /* 0x000fca0000800000 */
[----:B------:R-:W-:Y:S01]  /*0180*/  STG.E.64 desc[UR4][R2.64], R6 ;  /* 0x0000000602007986 */ /* 0x000fe2000c101b04 */
[----:B------:R-:W-:Y:S05]  /*0190*/  EXIT ;  /* 0x000000000000794d */ /* 0x000fea0003800000 */
.L_x_0:
[----:B------:R-:W-:-:S00]  /*01a0*/  BRA `(.L_x_0) ;  /* 0xfffffffc00fc7947 */ /* 0x000fc0000383ffff */
[----:B------:R-:W-:-:S00]  /*01b0*/  NOP ;  /* 0x0000000000007918 */ /* 0x000fc00000000000 */
        /* <DEDUP_REMOVED lines=12> */
.L_x_1:


//--------------------- .nv.constant0.triton_poi_fused_addmm_relu_9 --------------------------
	.section	.nv.constant0.triton_poi_fused_addmm_relu_9,"a",@progbits
	.sectionflags	@""
	.align	4
.nv.constant0.triton_poi_fused_addmm_relu_9:
	.zero		548
